//
// Generated by NVIDIA NVVM Compiler
//
// Compiler Build ID: CL-36424714
// Cuda compilation tools, release 13.0, V13.0.88
// Based on NVVM 20.0.0
//

.version 9.0
.target sm_100
.address_size 64

	// .globl	_Z14vectorMultiplyPKfS0_Pf
// _ZZ14vectorMultiplyPKfS0_PfE9blockSums has been demoted

.visible .entry _Z14vectorMultiplyPKfS0_Pf(
	.param .u64 .ptr .align 1 _Z14vectorMultiplyPKfS0_Pf_param_0,
	.param .u64 .ptr .align 1 _Z14vectorMultiplyPKfS0_Pf_param_1,
	.param .u64 .ptr .align 1 _Z14vectorMultiplyPKfS0_Pf_param_2
)
{
	.reg .pred 	%p<12>;
	.reg .b32 	%r<19>;
	.reg .b32 	%f<34>;
	.reg .b64 	%rd<58>;
	// demoted variable
	.shared .align 4 .b8 _ZZ14vectorMultiplyPKfS0_PfE9blockSums[2048];
	ld.param.u64 	%rd28, [_Z14vectorMultiplyPKfS0_Pf_param_0];
	ld.param.u64 	%rd29, [_Z14vectorMultiplyPKfS0_Pf_param_1];
	ld.param.u64 	%rd27, [_Z14vectorMultiplyPKfS0_Pf_param_2];
	cvta.to.global.u64 	%rd1, %rd29;
	cvta.to.global.u64 	%rd2, %rd28;
	mov.u32 	%r1, %ntid.x;
	mov.u32 	%r2, %ctaid.x;
	mov.u32 	%r5, %tid.x;
	mad.lo.s32 	%r3, %r1, %r2, %r5;
	cvt.u64.u32 	%rd3, %r5;
	setp.gt.u32 	%p1, %r3, 9999999;
	mov.f32 	%f33, 0f00000000;
	@%p1 bra 	$L__BB0_10;
	cvt.u64.u32 	%rd55, %r3;
	mov.u32 	%r6, %nctaid.x;
	mul.lo.s32 	%r7, %r1, %r6;
	cvt.u64.u32 	%rd5, %r7;
	add.s64 	%rd30, %rd5, %rd55;
	max.u64 	%rd31, %rd30, 10000000;
	setp.lt.u64 	%p2, %rd30, 10000000;
	selp.u64 	%rd6, 1, 0, %p2;
	add.s64 	%rd32, %rd30, %rd6;
	sub.s64 	%rd7, %rd31, %rd32;
	and.b64  	%rd33, %rd7, -4294967296;
	setp.ne.s64 	%p3, %rd33, 0;
	@%p3 bra 	$L__BB0_3;
	cvt.u32.u64 	%r8, %rd5;
	cvt.u32.u64 	%r9, %rd7;
	div.u32 	%r10, %r9, %r8;
	cvt.u64.u32 	%rd51, %r10;
	bra.uni 	$L__BB0_4;
$L__BB0_3:
	div.u64 	%rd51, %rd7, %rd5;
$L__BB0_4:
	add.s64 	%rd11, %rd51, %rd6;
	and.b64  	%rd34, %rd11, 3;
	setp.eq.s64 	%p4, %rd34, 3;
	mov.f32 	%f33, 0f00000000;
	@%p4 bra 	$L__BB0_7;
	shl.b64 	%rd53, %rd55, 2;
	shl.b64 	%rd13, %rd5, 2;
	add.s64 	%rd35, %rd11, 1;
	and.b64  	%rd52, %rd35, 3;
	mov.f32 	%f33, 0f00000000;
$L__BB0_6:
	.pragma "nounroll";
	add.s64 	%rd36, %rd2, %rd53;
	ld.global.f32 	%f12, [%rd36];
	add.s64 	%rd37, %rd1, %rd53;
	ld.global.f32 	%f13, [%rd37];
	fma.rn.f32 	%f33, %f12, %f13, %f33;
	add.s64 	%rd55, %rd55, %rd5;
	add.s64 	%rd53, %rd53, %rd13;
	add.s64 	%rd52, %rd52, -1;
	setp.ne.s64 	%p5, %rd52, 0;
	@%p5 bra 	$L__BB0_6;
$L__BB0_7:
	setp.lt.u64 	%p6, %rd11, 3;
	@%p6 bra 	$L__BB0_10;
	shl.b64 	%rd41, %rd5, 2;
$L__BB0_9:
	shl.b64 	%rd38, %rd55, 2;
	add.s64 	%rd39, %rd2, %rd38;
	ld.global.f32 	%f14, [%rd39];
	add.s64 	%rd40, %rd1, %rd38;
	ld.global.f32 	%f15, [%rd40];
	fma.rn.f32 	%f16, %f14, %f15, %f33;
	add.s64 	%rd42, %rd39, %rd41;
	ld.global.f32 	%f17, [%rd42];
	add.s64 	%rd43, %rd40, %rd41;
	ld.global.f32 	%f18, [%rd43];
	fma.rn.f32 	%f19, %f17, %f18, %f16;
	add.s64 	%rd44, %rd42, %rd41;
	ld.global.f32 	%f20, [%rd44];
	add.s64 	%rd45, %rd43, %rd41;
	ld.global.f32 	%f21, [%rd45];
	fma.rn.f32 	%f22, %f20, %f21, %f19;
	add.s64 	%rd46, %rd44, %rd41;
	ld.global.f32 	%f23, [%rd46];
	add.s64 	%rd47, %rd45, %rd41;
	ld.global.f32 	%f24, [%rd47];
	fma.rn.f32 	%f33, %f23, %f24, %f22;
	add.s64 	%rd55, %rd41, %rd55;
	setp.lt.u64 	%p7, %rd55, 10000000;
	@%p7 bra 	$L__BB0_9;
$L__BB0_10:
	cvt.u32.u64 	%r11, %rd3;
	shl.b32 	%r12, %r11, 2;
	mov.u32 	%r13, _ZZ14vectorMultiplyPKfS0_PfE9blockSums;
	add.s32 	%r4, %r13, %r12;
	st.shared.f32 	[%r4], %f33;
	bar.sync 	0;
	setp.lt.u32 	%p8, %r1, 2;
	@%p8 bra 	$L__BB0_15;
	shr.u32 	%r14, %r1, 1;
	cvt.u64.u32 	%rd57, %r14;
$L__BB0_12:
	setp.le.u64 	%p9, %rd57, %rd3;
	@%p9 bra 	$L__BB0_14;
	cvt.u32.u64 	%r15, %rd57;
	shl.b32 	%r16, %r15, 2;
	add.s32 	%r17, %r4, %r16;
	ld.shared.f32 	%f25, [%r17];
	ld.shared.f32 	%f26, [%r4];
	add.f32 	%f27, %f25, %f26;
	st.shared.f32 	[%r4], %f27;
$L__BB0_14:
	bar.sync 	0;
	shr.u64 	%rd26, %rd57, 1;
	setp.gt.u64 	%p10, %rd57, 1;
	mov.u64 	%rd57, %rd26;
	@%p10 bra 	$L__BB0_12;
$L__BB0_15:
	setp.ne.s32 	%p11, %r11, 0;
	@%p11 bra 	$L__BB0_17;
	ld.shared.f32 	%f28, [_ZZ14vectorMultiplyPKfS0_PfE9blockSums];
	cvta.to.global.u64 	%rd48, %rd27;
	mul.wide.u32 	%rd49, %r2, 4;
	add.s64 	%rd50, %rd48, %rd49;
	st.global.f32 	[%rd50], %f28;
$L__BB0_17:
	ret;

}


// ===== COMPILED SASS (sm_100) =====

	.target	sm_100

	.elftype	@"ET_EXEC"


//--------------------- .note.nv.tkinfo           --------------------------
	.section	.note.nv.tkinfo,"",@"SHT_NOTE"
	.sectionflags	@"SHF_NOTE_NV_TKINFO"
	.tkinfo
        /*0018*/ 	.word	0x00000002
        /*0030*/ 	.string	""
        /*0030*/ 	.string	"ptxas"
        /*0030*/ 	.string	"Cuda compilation tools, release 13.0, V13.0.88"
        /*0030*/ 	.string	"Build cuda_13.0.r13.0/compiler.36424714_0"
        /*0030*/ 	.string	"-arch sm_100 -m 64 "



//--------------------- .note.nv.cuinfo           --------------------------
	.section	.note.nv.cuinfo,"",@"SHT_NOTE"
	.sectionflags	@"SHF_NOTE_NV_CUINFO"
        /*0018*/ 	.short	0x0002
        /*001a*/ 	.short	0x0064
        /*001c*/ 	.short	0x0082
	.zero		2


//--------------------- .nv.info                  --------------------------
	.section	.nv.info,"",@"SHT_CUDA_INFO"
	.align	4


	//----- nvinfo : EIATTR_REGCOUNT
	.align		4
        /*0000*/ 	.byte	0x04, 0x2f
        /*0002*/ 	.short	(.L_1 - .L_0)
	.align		4
.L_0:
        /*0004*/ 	.word	index@(_Z14vectorMultiplyPKfS0_Pf)
        /*0008*/ 	.word	0x0000001e


	//----- nvinfo : EIATTR_FRAME_SIZE
	.align		4
.L_1:
        /*000c*/ 	.byte	0x04, 0x11
        /*000e*/ 	.short	(.L_3 - .L_2)
	.align		4
.L_2:
        /*0010*/ 	.word	index@($__internal_0_$__cuda_sm20_div_u64)
        /*0014*/ 	.word	0x00000000


	//----- nvinfo : EIATTR_FRAME_SIZE
	.align		4
.L_3:
        /*0018*/ 	.byte	0x04, 0x11
        /*001a*/ 	.short	(.L_5 - .L_4)
	.align		4
.L_4:
        /*001c*/ 	.word	index@(_Z14vectorMultiplyPKfS0_Pf)
        /*0020*/ 	.word	0x00000000


	//----- nvinfo : EIATTR_MIN_STACK_SIZE
	.align		4
.L_5:
        /*0024*/ 	.byte	0x04, 0x12
        /*0026*/ 	.short	(.L_7 - .L_6)
	.align		4
.L_6:
        /*0028*/ 	.word	index@(_Z14vectorMultiplyPKfS0_Pf)
        /*002c*/ 	.word	0x00000000
.L_7:


//--------------------- .nv.compat                --------------------------
	.section	.nv.compat,"",@"SHT_CUDA_COMPAT_INFO"
	.align	4
        /*0000*/ 	.byte	0x02, 0x09, 0x00, 0x00, 0x02, 0x02, 0x01, 0x00, 0x02, 0x05, 0x05, 0x00, 0x03, 0x07, 0x01, 0x01
        /*0010*/ 	.byte	0x02, 0x03, 0x00, 0x00, 0x02, 0x06, 0x01, 0x00, 0x04, 0x0b, 0x08, 0x00, 0x09, 0x00, 0x00, 0x00
        /*0020*/ 	.byte	0x00, 0x00, 0x00, 0x00


//--------------------- .nv.info._Z14vectorMultiplyPKfS0_Pf --------------------------
	.section	.nv.info._Z14vectorMultiplyPKfS0_Pf,"",@"SHT_CUDA_INFO"
	.sectionflags	@""
	.align	4


	//----- nvinfo : EIATTR_CUDA_API_VERSION
	.align		4
        /*0000*/ 	.byte	0x04, 0x37
        /*0002*/ 	.short	(.L_9 - .L_8)
.L_8:
        /*0004*/ 	.word	0x00000082


	//----- nvinfo : EIATTR_KPARAM_INFO
	.align		4
.L_9:
        /*0008*/ 	.byte	0x04, 0x17
        /*000a*/ 	.short	(.L_11 - .L_10)
.L_10:
        /*000c*/ 	.word	0x00000000
        /*0010*/ 	.short	0x0002
        /*0012*/ 	.short	0x0010
        /*0014*/ 	.byte	0x00, 0xf5, 0x21, 0x00


	//----- nvinfo : EIATTR_KPARAM_INFO
	.align		4
.L_11:
        /*0018*/ 	.byte	0x04, 0x17
        /*001a*/ 	.short	(.L_13 - .L_12)
.L_12:
        /*001c*/ 	.word	0x00000000
        /*0020*/ 	.short	0x0001
        /*0022*/ 	.short	0x0008
        /*0024*/ 	.byte	0x00, 0xf5, 0x21, 0x00


	//----- nvinfo : EIATTR_KPARAM_INFO
	.align		4
.L_13:
        /*0028*/ 	.byte	0x04, 0x17
        /*002a*/ 	.short	(.L_15 - .L_14)
.L_14:
        /*002c*/ 	.word	0x00000000
        /*0030*/ 	.short	0x0000
        /*0032*/ 	.short	0x0000
        /*0034*/ 	.byte	0x00, 0xf5, 0x21, 0x00


	//----- nvinfo : EIATTR_SPARSE_MMA_MASK
	.align		4
.L_15:
        /*0038*/ 	.byte	0x03, 0x50
        /*003a*/ 	.short	0x0000


	//----- nvinfo : EIATTR_MAXREG_COUNT
	.align		4
        /*003c*/ 	.byte	0x03, 0x1b
        /*003e*/ 	.short	0x00ff


	//----- nvinfo : EIATTR_NUM_BARRIERS
	.align		4
        /*0040*/ 	.byte	0x02, 0x4c
        /*0042*/ 	.byte	0x01
	.zero		1


	//----- nvinfo : EIATTR_MERCURY_ISA_VERSION
	.align		4
        /*0044*/ 	.byte	0x03, 0x5f
        /*0046*/ 	.short	0x0101


	//----- nvinfo : EIATTR_VRC_CTA_INIT_COUNT
	.align		4
        /*0048*/ 	.byte	0x02, 0x4a
	.zero		1
	.zero		1


	//----- nvinfo : EIATTR_EXIT_INSTR_OFFSETS
	.align		4
        /*004c*/ 	.byte	0x04, 0x1c
        /*004e*/ 	.short	(.L_17 - .L_16)


	//   ....[0]....
.L_16:
        /*0050*/ 	.word	0x00000980


	//   ....[1]....
        /*0054*/ 	.word	0x00000a00


	//----- nvinfo : EIATTR_CRS_STACK_SIZE
	.align		4
.L_17:
        /*0058*/ 	.byte	0x04, 0x1e
        /*005a*/ 	.short	(.L_19 - .L_18)
.L_18:
        /*005c*/ 	.word	0x00000000


	//----- nvinfo : EIATTR_CBANK_PARAM_SIZE
	.align		4
.L_19:
        /*0060*/ 	.byte	0x03, 0x19
        /*0062*/ 	.short	0x0018


	//----- nvinfo : EIATTR_PARAM_CBANK
	.align		4
        /*0064*/ 	.byte	0x04, 0x0a
        /*0066*/ 	.short	(.L_21 - .L_20)
	.align		4
.L_20:
        /*0068*/ 	.word	index@(.nv.constant0._Z14vectorMultiplyPKfS0_Pf)
        /*006c*/ 	.short	0x0380
        /*006e*/ 	.short	0x0018


	//----- nvinfo : EIATTR_SW_WAR
	.align		4
.L_21:
        /*0070*/ 	.byte	0x04, 0x36
        /*0072*/ 	.short	(.L_23 - .L_22)
.L_22:
        /*0074*/ 	.word	0x00000008
.L_23:


//--------------------- .nv.callgraph             --------------------------
	.section	.nv.callgraph,"",@"SHT_CUDA_CALLGRAPH"
	.align	4
	.sectionentsize	8
	.align		4
        /*0000*/ 	.word	0x00000000
	.align		4
        /*0004*/ 	.word	0xffffffff
	.align		4
        /*0008*/ 	.word	0x00000000
	.align		4
        /*000c*/ 	.word	0xfffffffe
	.align		4
        /*0010*/ 	.word	0x00000000
	.align		4
        /*0014*/ 	.word	0xfffffffd
	.align		4
        /*0018*/ 	.word	0x00000000
	.align		4
        /*001c*/ 	.word	0xfffffffc


//--------------------- .text._Z14vectorMultiplyPKfS0_Pf --------------------------
	.section	.text._Z14vectorMultiplyPKfS0_Pf,"ax",@progbits
	.align	128
        .global         _Z14vectorMultiplyPKfS0_Pf
        .type           _Z14vectorMultiplyPKfS0_Pf,@function
        .size           _Z14vectorMultiplyPKfS0_Pf,(.L_x_12 - _Z14vectorMultiplyPKfS0_Pf)
        .other          _Z14vectorMultiplyPKfS0_Pf,@"STO_CUDA_ENTRY STV_DEFAULT"
_Z14vectorMultiplyPKfS0_Pf:
.text._Z14vectorMultiplyPKfS0_Pf:
[----:B------:R-:W-:Y:S01]  /*0000*/  LDC R1, c[0x0][0x37c] ;  /* 0x0000df00ff017b82 */ /* 0x000fe20000000800 */
[----:B------:R-:W0:Y:S01]  /*0010*/  S2R R5, SR_CTAID.X ;  /* 0x0000000000057919 */ /* 0x000e220000002500 */
[----:B------:R-:W0:Y:S01]  /*0020*/  LDCU UR8, c[0x0][0x360] ;  /* 0x00006c00ff0877ac */ /* 0x000e220008000800 */
[----:B------:R-:W-:Y:S01]  /*0030*/  BSSY.RECONVERGENT B0, `(.L_x_0) ;  /* 0x000007a000007945 */ /* 0x000fe20003800200 */
[----:B------:R-:W-:Y:S01]  /*0040*/  IMAD.MOV.U32 R6, RZ, RZ, RZ ;  /* 0x000000ffff067224 */ /* 0x000fe200078e00ff */
[----:B------:R-:W0:Y:S01]  /*0050*/  S2R R2, SR_TID.X ;  /* 0x0000000000027919 */ /* 0x000e220000002100 */
[----:B------:R-:W1:Y:S01]  /*0060*/  LDCU.64 UR6, c[0x0][0x358] ;  /* 0x00006b00ff0677ac */ /* 0x000e620008000a00 */
[----:B------:R-:W2:Y:S01]  /*0070*/  LDCU.128 UR12, c[0x0][0x380] ;  /* 0x00007000ff0c77ac */ /* 0x000ea20008000c00 */
[----:B------:R-:W3:Y:S01]  /*0080*/  LDCU.128 UR16, c[0x0][0x380] ;  /* 0x00007000ff1077ac */ /* 0x000ee20008000c00 */
[----:B0-----:R-:W-:-:S05]  /*0090*/  IMAD R3, R5, UR8, R2 ;  /* 0x0000000805037c24 */ /* 0x001fca000f8e0202 */
[----:B------:R-:W-:-:S13]  /*00a0*/  ISETP.GT.U32.AND P0, PT, R3, 0x98967f, PT ;  /* 0x0098967f0300780c */ /* 0x000fda0003f04070 */
[----:B-123--:R-:W-:Y:S05]  /*00b0*/  @P0 BRA `(.L_x_1) ;  /* 0x0000000400c40947 */ /* 0x00efea0003800000 */
[----:B------:R-:W0:Y:S01]  /*00c0*/  LDC R4, c[0x0][0x370] ;  /* 0x0000dc00ff047b82 */ /* 0x000e220000000800 */
[----:B------:R-:W-:Y:S01]  /*00d0*/  BSSY.RECONVERGENT B1, `(.L_x_2) ;  /* 0x0000028000017945 */ /* 0x000fe20003800200 */
[----:B0-----:R-:W-:-:S05]  /*00e0*/  IMAD R4, R4, UR8, RZ ;  /* 0x0000000804047c24 */ /* 0x001fca000f8e02ff */
[----:B------:R-:W-:-:S04]  /*00f0*/  IADD3 R0, P1, PT, R3, R4, RZ ;  /* 0x0000000403007210 */ /* 0x000fc80007f3e0ff */
[C---:B------:R-:W-:Y:S01]  /*0100*/  ISETP.GE.U32.AND P0, PT, R0.reuse, 0x989680, PT ;  /* 0x009896800000780c */ /* 0x040fe20003f06070 */
[----:B------:R-:W-:Y:S01]  /*0110*/  IMAD.X R8, RZ, RZ, RZ, P1 ;  /* 0x000000ffff087224 */ /* 0x000fe200008e06ff */
[----:B------:R-:W-:-:S04]  /*0120*/  ISETP.GT.U32.AND P1, PT, R0, 0x989680, PT ;  /* 0x009896800000780c */ /* 0x000fc80003f24070 */
[C---:B------:R-:W-:Y:S02]  /*0130*/  ISETP.GE.U32.AND.EX P0, PT, R8.reuse, RZ, PT, P0 ;  /* 0x000000ff0800720c */ /* 0x040fe40003f06100 */
[----:B------:R-:W-:Y:S02]  /*0140*/  ISETP.GT.U32.AND.EX P1, PT, R8, RZ, PT, P1 ;  /* 0x000000ff0800720c */ /* 0x000fe40003f24110 */
[----:B------:R-:W-:Y:S02]  /*0150*/  SEL R6, RZ, 0x1, P0 ;  /* 0x00000001ff067807 */ /* 0x000fe40000000000 */
[----:B------:R-:W-:Y:S02]  /*0160*/  SEL R7, R0, 0x989680, P1 ;  /* 0x0098968000077807 */ /* 0x000fe40000800000 */
[----:B------:R-:W-:Y:S02]  /*0170*/  SEL R9, R8, RZ, P1 ;  /* 0x000000ff08097207 */ /* 0x000fe40000800000 */
[----:B------:R-:W-:Y:S01]  /*0180*/  IADD3 R7, P0, P1, R7, -R0, -R6 ;  /* 0x8000000007077210 */ /* 0x000fe2000791e806 */
[----:B------:R-:W-:-:S03]  /*0190*/  IMAD.MOV.U32 R0, RZ, RZ, RZ ;  /* 0x000000ffff007224 */ /* 0x000fc600078e00ff */
[----:B------:R-:W-:-:S04]  /*01a0*/  IADD3.X R9, PT, PT, R9, -0x1, ~R8, P0, P1 ;  /* 0xffffffff09097810 */ /* 0x000fc800007e2c08 */
[----:B------:R-:W-:-:S13]  /*01b0*/  ISETP.NE.U32.AND P0, PT, R9, RZ, PT ;  /* 0x000000ff0900720c */ /* 0x000fda0003f05070 */
[----:B------:R-:W-:Y:S05]  /*01c0*/  @P0 BRA `(.L_x_3) ;  /* 0x0000000000500947 */ /* 0x000fea0003800000 */
[----:B------:R-:W0:Y:S01]  /*01d0*/  I2F.U32.RP R10, R4 ;  /* 0x00000004000a7306 */ /* 0x000e220000209000 */
[----:B------:R-:W-:Y:S01]  /*01e0*/  IMAD.MOV R11, RZ, RZ, -R4 ;  /* 0x000000ffff0b7224 */ /* 0x000fe200078e0a04 */
[----:B------:R-:W-:-:S06]  /*01f0*/  ISETP.NE.U32.AND P2, PT, R4, RZ, PT ;  /* 0x000000ff0400720c */ /* 0x000fcc0003f45070 */
[----:B0-----:R-:W0:Y:S02]  /*0200*/  MUFU.RCP R10, R10 ;  /* 0x0000000a000a7308 */ /* 0x001e240000001000 */
[----:B0-----:R-:W-:-:S06]  /*0210*/  VIADD R8, R10, 0xffffffe ;  /* 0x0ffffffe0a087836 */ /* 0x001fcc0000000000 */
[----:B------:R0:W1:Y:S02]  /*0220*/  F2I.FTZ.U32.TRUNC.NTZ R9, R8 ;  /* 0x0000000800097305 */ /* 0x000064000021f000 */
[----:B0-----:R-:W-:Y:S02]  /*0230*/  IMAD.MOV.U32 R8, RZ, RZ, RZ ;  /* 0x000000ffff087224 */ /* 0x001fe400078e00ff */
[----:B-1----:R-:W-:-:S04]  /*0240*/  IMAD R11, R11, R9, RZ ;  /* 0x000000090b0b7224 */ /* 0x002fc800078e02ff */
[----:B------:R-:W-:-:S06]  /*0250*/  IMAD.HI.U32 R12, R9, R11, R8 ;  /* 0x0000000b090c7227 */ /* 0x000fcc00078e0008 */
[----:B------:R-:W-:-:S04]  /*0260*/  IMAD.HI.U32 R8, R12, R7, RZ ;  /* 0x000000070c087227 */ /* 0x000fc800078e00ff */
[----:B------:R-:W-:-:S04]  /*0270*/  IMAD.MOV R9, RZ, RZ, -R8 ;  /* 0x000000ffff097224 */ /* 0x000fc800078e0a08 */
[----:B------:R-:W-:Y:S02]  /*0280*/  IMAD R7, R4, R9, R7 ;  /* 0x0000000904077224 */ /* 0x000fe400078e0207 */
[----:B------:R-:W-:-:S03]  /*0290*/  IMAD.MOV.U32 R9, RZ, RZ, RZ ;  /* 0x000000ffff097224 */ /* 0x000fc600078e00ff */
[----:B------:R-:W-:-:S13]  /*02a0*/  ISETP.GE.U32.AND P0, PT, R7, R4, PT ;  /* 0x000000040700720c */ /* 0x000fda0003f06070 */
[----:B------:R-:W-:Y:S02]  /*02b0*/  @P0 IMAD.IADD R7, R7, 0x1, -R4 ;  /* 0x0000000107070824 */ /* 0x000fe400078e0a04 */
[----:B------:R-:W-:-:S03]  /*02c0*/  @P0 VIADD R8, R8, 0x1 ;  /* 0x0000000108080836 */ /* 0x000fc60000000000 */
[----:B------:R-:W-:-:S13]  /*02d0*/  ISETP.GE.U32.AND P1, PT, R7, R4, PT ;  /* 0x000000040700720c */ /* 0x000fda0003f26070 */
[----:B------:R-:W-:Y:S01]  /*02e0*/  @P1 VIADD R8, R8, 0x1 ;  /* 0x0000000108081836 */ /* 0x000fe20000000000 */
[----:B------:R-:W-:Y:S01]  /*02f0*/  @!P2 LOP3.LUT R8, RZ, R4, RZ, 0x33, !PT ;  /* 0x00000004ff08a212 */ /* 0x000fe200078e33ff */
[----:B------:R-:W-:Y:S06]  /*0300*/  BRA `(.L_x_4) ;  /* 0x0000000000107947 */ /* 0x000fec0003800000 */
.L_x_3:
[----:B------:R-:W-:-:S07]  /*0310*/  MOV R8, 0x330 ;  /* 0x0000033000087802 */ /* 0x000fce0000000f00 */
[----:B------:R-:W-:Y:S05]  /*0320*/  CALL.REL.NOINC `($__internal_0_$__cuda_sm20_div_u64) ;  /* 0x0000000400b87944 */ /* 0x000fea0003c00000 */
[----:B------:R-:W-:Y:S02]  /*0330*/  IMAD.MOV.U32 R8, RZ, RZ, R7 ;  /* 0x000000ffff087224 */ /* 0x000fe400078e0007 */
[----:B------:R-:W-:-:S07]  /*0340*/  IMAD.MOV.U32 R9, RZ, RZ, R10 ;  /* 0x000000ffff097224 */ /* 0x000fce00078e000a */
.L_x_4:
[----:B------:R-:W-:Y:S05]  /*0350*/  BSYNC.RECONVERGENT B1 ;  /* 0x0000000000017941 */ /* 0x000fea0003800200 */
.L_x_2:
[----:B------:R-:W-:Y:S01]  /*0360*/  IADD3 R7, P0, PT, R8, R6, RZ ;  /* 0x0000000608077210 */ /* 0x000fe20007f1e0ff */
[----:B------:R-:W-:Y:S03]  /*0370*/  BSSY.RECONVERGENT B1, `(.L_x_5) ;  /* 0x000001f000017945 */ /* 0x000fe60003800200 */
[C---:B------:R-:W-:Y:S01]  /*0380*/  LOP3.LUT R6, R7.reuse, 0x3, RZ, 0xc0, !PT ;  /* 0x0000000307067812 */ /* 0x040fe200078ec0ff */
[----:B------:R-:W-:Y:S01]  /*0390*/  IMAD.X R8, RZ, RZ, R9, P0 ;  /* 0x000000ffff087224 */ /* 0x000fe200000e0609 */
[----:B------:R-:W-:Y:S02]  /*03a0*/  ISETP.GE.U32.AND P0, PT, R7, 0x3, PT ;  /* 0x000000030700780c */ /* 0x000fe40003f06070 */
[----:B------:R-:W-:Y:S01]  /*03b0*/  ISETP.NE.U32.AND P1, PT, R6, 0x3, PT ;  /* 0x000000030600780c */ /* 0x000fe20003f25070 */
[----:B------:R-:W-:Y:S01]  /*03c0*/  IMAD.MOV.U32 R6, RZ, RZ, RZ ;  /* 0x000000ffff067224 */ /* 0x000fe200078e00ff */
[----:B------:R-:W-:-:S02]  /*03d0*/  ISETP.GE.U32.AND.EX P0, PT, R8, RZ, PT, P0 ;  /* 0x000000ff0800720c */ /* 0x000fc40003f06100 */
[----:B------:R-:W-:-:S13]  /*03e0*/  ISETP.NE.AND.EX P1, PT, RZ, RZ, PT, P1 ;  /* 0x000000ffff00720c */ /* 0x000fda0003f25310 */
[----:B------:R-:W-:Y:S05]  /*03f0*/  @!P1 BRA `(.L_x_6) ;  /* 0x0000000000589947 */ /* 0x000fea0003800000 */
[----:B------:R-:W-:Y:S01]  /*0400*/  VIADD R7, R7, 0x1 ;  /* 0x0000000107077836 */ /* 0x000fe20000000000 */
[C---:B------:R-:W-:Y:S01]  /*0410*/  SHF.L.U64.HI R15, R3.reuse, 0x2, R0 ;  /* 0x00000002030f7819 */ /* 0x040fe20000010200 */
[----:B------:R-:W-:Y:S02]  /*0420*/  IMAD.SHL.U32 R13, R3, 0x4, RZ ;  /* 0x00000004030d7824 */ /* 0x000fe400078e00ff */
[----:B------:R-:W-:Y:S01]  /*0430*/  IMAD.MOV.U32 R12, RZ, RZ, RZ ;  /* 0x000000ffff0c7224 */ /* 0x000fe200078e00ff */
[----:B------:R-:W-:Y:S01]  /*0440*/  LOP3.LUT R7, R7, 0x3, RZ, 0xc0, !PT ;  /* 0x0000000307077812 */ /* 0x000fe200078ec0ff */
[----:B------:R-:W-:-:S07]  /*0450*/  IMAD.MOV.U32 R6, RZ, RZ, RZ ;  /* 0x000000ffff067224 */ /* 0x000fce00078e00ff */
.L_x_7:
[C---:B------:R-:W-:Y:S02]  /*0460*/  IADD3 R8, P1, PT, R13.reuse, UR12, RZ ;  /* 0x0000000c0d087c10 */ /* 0x040fe4000ff3e0ff */
[----:B------:R-:W-:Y:S02]  /*0470*/  IADD3 R10, P2, PT, R13, UR14, RZ ;  /* 0x0000000e0d0a7c10 */ /* 0x000fe4000ff5e0ff */
[C---:B------:R-:W-:Y:S02]  /*0480*/  IADD3.X R9, PT, PT, R15.reuse, UR13, RZ, P1, !PT ;  /* 0x0000000d0f097c10 */ /* 0x040fe40008ffe4ff */
[----:B------:R-:W-:-:S04]  /*0490*/  IADD3.X R11, PT, PT, R15, UR15, RZ, P2, !PT ;  /* 0x0000000f0f0b7c10 */ /* 0x000fc800097fe4ff */
[----:B------:R-:W2:Y:S04]  /*04a0*/  LDG.E R9, desc[UR6][R8.64] ;  /* 0x0000000608097981 */ /* 0x000ea8000c1e1900 */
[----:B------:R-:W2:Y:S01]  /*04b0*/  LDG.E R10, desc[UR6][R10.64] ;  /* 0x000000060a0a7981 */ /* 0x000ea2000c1e1900 */
[----:B------:R-:W-:Y:S02]  /*04c0*/  IADD3 R7, P1, PT, R7, -0x1, RZ ;  /* 0xffffffff07077810 */ /* 0x000fe40007f3e0ff */
[----:B------:R-:W-:Y:S02]  /*04d0*/  IADD3 R3, P2, PT, R4, R3, RZ ;  /* 0x0000000304037210 */ /* 0x000fe40007f5e0ff */
[----:B------:R-:W-:Y:S02]  /*04e0*/  IADD3.X R12, PT, PT, R12, -0x1, RZ, P1, !PT ;  /* 0xffffffff0c0c7810 */ /* 0x000fe40000ffe4ff */
[----:B------:R-:W-:Y:S01]  /*04f0*/  ISETP.NE.U32.AND P1, PT, R7, RZ, PT ;  /* 0x000000ff0700720c */ /* 0x000fe20003f25070 */
[----:B------:R-:W-:Y:S01]  /*0500*/  IMAD.X R0, RZ, RZ, R0, P2 ;  /* 0x000000ffff007224 */ /* 0x000fe200010e0600 */
[----:B------:R-:W-:-:S02]  /*0510*/  LEA R13, P3, R4, R13, 0x2 ;  /* 0x0000000d040d7211 */ /* 0x000fc400078610ff */
[----:B------:R-:W-:Y:S02]  /*0520*/  ISETP.NE.AND.EX P1, PT, R12, RZ, PT, P1 ;  /* 0x000000ff0c00720c */ /* 0x000fe40003f25310 */
[----:B------:R-:W-:Y:S01]  /*0530*/  LEA.HI.X R15, R4, R15, RZ, 0x2, P3 ;  /* 0x0000000f040f7211 */ /* 0x000fe200018f14ff */
[----:B--2---:R-:W-:-:S10]  /*0540*/  FFMA R6, R9, R10, R6 ;  /* 0x0000000a09067223 */ /* 0x004fd40000000006 */
[----:B------:R-:W-:Y:S05]  /*0550*/  @P1 BRA `(.L_x_7) ;  /* 0xfffffffc00c01947 */ /* 0x000fea000383ffff */
.L_x_6:
[----:B------:R-:W-:Y:S05]  /*0560*/  BSYNC.RECONVERGENT B1 ;  /* 0x0000000000017941 */ /* 0x000fea0003800200 */
.L_x_5:
[----:B------:R-:W-:Y:S05]  /*0570*/  @!P0 BRA `(.L_x_1) ;  /* 0x0000000000948947 */ /* 0x000fea0003800000 */
[----:B------:R-:W-:Y:S01]  /*0580*/  IMAD.SHL.U32 R7, R4, 0x4, RZ ;  /* 0x0000000404077824 */ /* 0x000fe200078e00ff */
[----:B------:R-:W-:-:S07]  /*0590*/  SHF.R.U32.HI R21, RZ, 0x1e, R4 ;  /* 0x0000001eff157819 */ /* 0x000fce0000011604 */
.L_x_8:
[C---:B------:R-:W-:Y:S01]  /*05a0*/  IMAD.SHL.U32 R24, R3.reuse, 0x4, RZ ;  /* 0x0000000403187824 */ /* 0x040fe200078e00ff */
[----:B------:R-:W-:-:S04]  /*05b0*/  SHF.L.U64.HI R4, R3, 0x2, R0 ;  /* 0x0000000203047819 */ /* 0x000fc80000010200 */
[C---:B------:R-:W-:Y:S02]  /*05c0*/  IADD3 R18, P0, PT, R24.reuse, UR16, RZ ;  /* 0x0000001018127c10 */ /* 0x040fe4000ff1e0ff */
[----:B------:R-:W-:Y:S02]  /*05d0*/  IADD3 R24, P1, PT, R24, UR18, RZ ;  /* 0x0000001218187c10 */ /* 0x000fe4000ff3e0ff */
[C---:B------:R-:W-:Y:S02]  /*05e0*/  IADD3.X R19, PT, PT, R4.reuse, UR17, RZ, P0, !PT ;  /* 0x0000001104137c10 */ /* 0x040fe400087fe4ff */
[----:B------:R-:W-:Y:S02]  /*05f0*/  IADD3.X R25, PT, PT, R4, UR19, RZ, P1, !PT ;  /* 0x0000001304197c10 */ /* 0x000fe40008ffe4ff */
[C---:B------:R-:W-:Y:S01]  /*0600*/  IADD3 R10, P0, PT, R7.reuse, R18, RZ ;  /* 0x00000012070a7210 */ /* 0x040fe20007f1e0ff */
[----:B------:R0:W2:Y:S01]  /*0610*/  LDG.E R23, desc[UR6][R18.64] ;  /* 0x0000000612177981 */ /* 0x0000a2000c1e1900 */
[----:B------:R-:W-:-:S03]  /*0620*/  IADD3 R12, P1, PT, R7, R24, RZ ;  /* 0x00000018070c7210 */ /* 0x000fc60007f3e0ff */
[----:B------:R-:W-:Y:S01]  /*0630*/  IMAD.X R11, R21, 0x1, R19, P0 ;  /* 0x00000001150b7824 */ /* 0x000fe200000e0613 */
[----:B------:R-:W-:Y:S01]  /*0640*/  IADD3 R8, P0, PT, R7, R10, RZ ;  /* 0x0000000a07087210 */ /* 0x000fe20007f1e0ff */
[----:B------:R-:W-:Y:S01]  /*0650*/  IMAD.X R13, R21, 0x1, R25, P1 ;  /* 0x00000001150d7824 */ /* 0x000fe200008e0619 */
[----:B------:R-:W-:Y:S01]  /*0660*/  IADD3 R14, P1, PT, R7, R12, RZ ;  /* 0x0000000c070e7210 */ /* 0x000fe20007f3e0ff */
[----:B------:R-:W2:Y:S02]  /*0670*/  LDG.E R4, desc[UR6][R24.64] ;  /* 0x0000000618047981 */ /* 0x000ea4000c1e1900 */
[----:B------:R-:W-:Y:S01]  /*0680*/  IMAD.X R9, R21, 0x1, R11, P0 ;  /* 0x0000000115097824 */ /* 0x000fe200000e060b */
[----:B------:R-:W-:Y:S01]  /*0690*/  IADD3 R16, P0, PT, R7, R8, RZ ;  /* 0x0000000807107210 */ /* 0x000fe20007f1e0ff */
[----:B------:R-:W-:Y:S01]  /*06a0*/  IMAD.X R15, R21, 0x1, R13, P1 ;  /* 0x00000001150f7824 */ /* 0x000fe200008e060d */
[----:B0-----:R-:W-:Y:S01]  /*06b0*/  IADD3 R18, P1, PT, R7, R14, RZ ;  /* 0x0000000e07127210 */ /* 0x001fe20007f3e0ff */
[----:B------:R-:W3:Y:S02]  /*06c0*/  LDG.E R27, desc[UR6][R10.64] ;  /* 0x000000060a1b7981 */ /* 0x000ee4000c1e1900 */
[----:B------:R-:W-:-:S02]  /*06d0*/  IMAD.X R17, R21, 0x1, R9, P0 ;  /* 0x0000000115117824 */ /* 0x000fc400000e0609 */
[----:B------:R-:W3:Y:S01]  /*06e0*/  LDG.E R12, desc[UR6][R12.64] ;  /* 0x000000060c0c7981 */ /* 0x000ee2000c1e1900 */
[----:B------:R-:W-:-:S03]  /*06f0*/  IMAD.X R19, R21, 0x1, R15, P1 ;  /* 0x0000000115137824 */ /* 0x000fc600008e060f */
[----:B------:R-:W4:Y:S04]  /*0700*/  LDG.E R9, desc[UR6][R8.64] ;  /* 0x0000000608097981 */ /* 0x000f28000c1e1900 */
[----:B------:R-:W4:Y:S04]  /*0710*/  LDG.E R14, desc[UR6][R14.64] ;  /* 0x000000060e0e7981 */ /* 0x000f28000c1e1900 */
[----:B------:R-:W5:Y:S04]  /*0720*/  LDG.E R17, desc[UR6][R16.64] ;  /* 0x0000000610117981 */ /* 0x000f68000c1e1900 */
[----:B------:R-:W5:Y:S01]  /*0730*/  LDG.E R18, desc[UR6][R18.64] ;  /* 0x0000000612127981 */ /* 0x000f62000c1e1900 */
[----:B------:R-:W-:-:S05]  /*0740*/  IADD3 R3, P0, PT, R7, R3, RZ ;  /* 0x0000000307037210 */ /* 0x000fca0007f1e0ff */
[----:B------:R-:W-:Y:S01]  /*0750*/  IMAD.X R0, R21, 0x1, R0, P0 ;  /* 0x0000000115007824 */ /* 0x000fe200000e0600 */
[----:B------:R-:W-:-:S04]  /*0760*/  ISETP.GE.U32.AND P0, PT, R3, 0x989680, PT ;  /* 0x009896800300780c */ /* 0x000fc80003f06070 */
[----:B------:R-:W-:Y:S01]  /*0770*/  ISETP.GE.U32.AND.EX P0, PT, R0, RZ, PT, P0 ;  /* 0x000000ff0000720c */ /* 0x000fe20003f06100 */
[----:B--2---:R-:W-:-:S04]  /*0780*/  FFMA R4, R23, R4, R6 ;  /* 0x0000000417047223 */ /* 0x004fc80000000006 */
[----:B---3--:R-:W-:-:S04]  /*0790*/  FFMA R4, R27, R12, R4 ;  /* 0x0000000c1b047223 */ /* 0x008fc80000000004 */
[----:B----4-:R-:W-:-:S04]  /*07a0*/  FFMA R4, R9, R14, R4 ;  /* 0x0000000e09047223 */ /* 0x010fc80000000004 */
[----:B-----5:R-:W-:Y:S01]  /*07b0*/  FFMA R6, R17, R18, R4 ;  /* 0x0000001211067223 */ /* 0x020fe20000000004 */
[----:B------:R-:W-:Y:S06]  /*07c0*/  @!P0 BRA `(.L_x_8) ;  /* 0xfffffffc00748947 */ /* 0x000fec000383ffff */
.L_x_1:
[----:B------:R-:W-:Y:S05]  /*07d0*/  BSYNC.RECONVERGENT B0 ;  /* 0x0000000000007941 */ /* 0x000fea0003800200 */
.L_x_0:
[----:B------:R-:W0:Y:S01]  /*07e0*/  S2UR UR5, SR_CgaCtaId ;  /* 0x00000000000579c3 */ /* 0x000e220000008800 */
[----:B------:R-:W-:Y:S01]  /*07f0*/  UMOV UR4, 0x400 ;  /* 0x0000040000047882 */ /* 0x000fe20000000000 */
[----:B------:R-:W-:Y:S01]  /*0800*/  UISETP.GE.U32.AND UP0, UPT, UR8, 0x2, UPT ;  /* 0x000000020800788c */ /* 0x000fe2000bf06070 */
[----:B------:R-:W-:Y:S01]  /*0810*/  ISETP.NE.AND P1, PT, R2, RZ, PT ;  /* 0x000000ff0200720c */ /* 0x000fe20003f25270 */
[----:B0-----:R-:W-:-:S06]  /*0820*/  ULEA UR4, UR5, UR4, 0x18 ;  /* 0x0000000405047291 */ /* 0x001fcc000f8ec0ff */
[----:B------:R-:W-:-:S05]  /*0830*/  LEA R3, R2, UR4, 0x2 ;  /* 0x0000000402037c11 */ /* 0x000fca000f8e10ff */
[----:B------:R0:W-:Y:S01]  /*0840*/  STS [R3], R6 ;  /* 0x0000000603007388 */ /* 0x0001e20000000800 */
[----:B------:R-:W-:Y:S06]  /*0850*/  BAR.SYNC.DEFER_BLOCKING 0x0 ;  /* 0x0000000000007b1d */ /* 0x000fec0000010000 */
[----:B------:R-:W-:Y:S05]  /*0860*/  BRA.U !UP0, `(.L_x_9) ;  /* 0x0000000108447547 */ /* 0x000fea000b800000 */
[----:B------:R-:W-:Y:S01]  /*0870*/  USHF.R.U32.HI UR4, URZ, 0x1, UR8 ;  /* 0x00000001ff047899 */ /* 0x000fe20008011608 */
[----:B------:R-:W-:-:S05]  /*0880*/  IMAD.MOV.U32 R9, RZ, RZ, RZ ;  /* 0x000000ffff097224 */ /* 0x000fca00078e00ff */
[----:B0-----:R-:W-:-:S07]  /*0890*/  IMAD.U32 R6, RZ, RZ, UR4 ;  /* 0x00000004ff067e24 */ /* 0x001fce000f8e00ff */
.L_x_10:
[----:B------:R-:W-:-:S04]  /*08a0*/  ISETP.GT.U32.AND P0, PT, R6, R2, PT ;  /* 0x000000020600720c */ /* 0x000fc80003f04070 */
[----:B------:R-:W-:-:S13]  /*08b0*/  ISETP.GT.U32.AND.EX P0, PT, R9, RZ, PT, P0 ;  /* 0x000000ff0900720c */ /* 0x000fda0003f04100 */
[----:B------:R-:W-:Y:S01]  /*08c0*/  @P0 IMAD R0, R6, 0x4, R3 ;  /* 0x0000000406000824 */ /* 0x000fe200078e0203 */
[----:B------:R-:W-:Y:S05]  /*08d0*/  @P0 LDS R7, [R3] ;  /* 0x0000000003070984 */ /* 0x000fea0000000800 */
[----:B------:R-:W0:Y:S02]  /*08e0*/  @P0 LDS R0, [R0] ;  /* 0x0000000000000984 */ /* 0x000e240000000800 */
[----:B0-----:R-:W-:Y:S01]  /*08f0*/  @P0 FADD R4, R0, R7 ;  /* 0x0000000700040221 */ /* 0x001fe20000000000 */
[----:B------:R-:W-:-:S04]  /*0900*/  SHF.R.U32.HI R7, RZ, 0x1, R9 ;  /* 0x00000001ff077819 */ /* 0x000fc80000011609 */
[----:B------:R1:W-:Y:S01]  /*0910*/  @P0 STS [R3], R4 ;  /* 0x0000000403000388 */ /* 0x0003e20000000800 */
[----:B------:R-:W-:Y:S01]  /*0920*/  BAR.SYNC.DEFER_BLOCKING 0x0 ;  /* 0x0000000000007b1d */ /* 0x000fe20000010000 */
[C---:B------:R-:W-:Y:S02]  /*0930*/  ISETP.GT.U32.AND P0, PT, R6.reuse, 0x1, PT ;  /* 0x000000010600780c */ /* 0x040fe40003f04070 */
[----:B------:R-:W-:Y:S02]  /*0940*/  SHF.R.U64 R6, R6, 0x1, R9 ;  /* 0x0000000106067819 */ /* 0x000fe40000001209 */
[----:B------:R-:W-:Y:S01]  /*0950*/  ISETP.GT.U32.AND.EX P0, PT, R9, RZ, PT, P0 ;  /* 0x000000ff0900720c */ /* 0x000fe20003f04100 */
[----:B------:R-:W-:-:S12]  /*0960*/  IMAD.MOV.U32 R9, RZ, RZ, R7 ;  /* 0x000000ffff097224 */ /* 0x000fd800078e0007 */
[----:B-1----:R-:W-:Y:S05]  /*0970*/  @P0 BRA `(.L_x_10) ;  /* 0xfffffffc00c80947 */ /* 0x002fea000383ffff */
.L_x_9:
[----:B------:R-:W-:Y:S05]  /*0980*/  @P1 EXIT ;  /* 0x000000000000194d */ /* 0x000fea0003800000 */
[----:B------:R-:W1:Y:S01]  /*0990*/  S2UR UR5, SR_CgaCtaId ;  /* 0x00000000000579c3 */ /* 0x000e620000008800 */
[----:B------:R-:W-:-:S07]  /*09a0*/  UMOV UR4, 0x400 ;  /* 0x0000040000047882 */ /* 0x000fce0000000000 */
[----:B0-----:R-:W0:Y:S01]  /*09b0*/  LDC.64 R2, c[0x0][0x390] ;  /* 0x0000e400ff027b82 */ /* 0x001e220000000a00 */
[----:B-1----:R-:W-:Y:S01]  /*09c0*/  ULEA UR4, UR5, UR4, 0x18 ;  /* 0x0000000405047291 */ /* 0x002fe2000f8ec0ff */
[----:B0-----:R-:W-:-:S08]  /*09d0*/  IMAD.WIDE.U32 R2, R5, 0x4, R2 ;  /* 0x0000000405027825 */ /* 0x001fd000078e0002 */
[----:B------:R-:W0:Y:S04]  /*09e0*/  LDS R7, [UR4] ;  /* 0x00000004ff077984 */ /* 0x000e280008000800 */
[----:B0-----:R-:W-:Y:S01]  /*09f0*/  STG.E desc[UR6][R2.64], R7 ;  /* 0x0000000702007986 */ /* 0x001fe2000c101906 */
[----:B------:R-:W-:Y:S05]  /*0a00*/  EXIT ;  /* 0x000000000000794d */ /* 0x000fea0003800000 */
        .weak           $__internal_0_$__cuda_sm20_div_u64
        .type           $__internal_0_$__cuda_sm20_div_u64,@function
        .size           $__internal_0_$__cuda_sm20_div_u64,(.L_x_12 - $__internal_0_$__cuda_sm20_div_u64)
$__internal_0_$__cuda_sm20_div_u64:
[----:B------:R-:W-:Y:S02]  /*0a10*/  IMAD.MOV.U32 R14, RZ, RZ, R4 ;  /* 0x000000ffff0e7224 */ /* 0x000fe400078e0004 */
[----:B------:R-:W-:-:S04]  /*0a20*/  IMAD.MOV.U32 R15, RZ, RZ, RZ ;  /* 0x000000ffff0f7224 */ /* 0x000fc800078e00ff */
[----:B------:R-:W0:Y:S08]  /*0a30*/  I2F.U64.RP R14, R14 ;  /* 0x0000000e000e7312 */ /* 0x000e300000309000 */
[----:B0-----:R-:W0:Y:S02]  /*0a40*/  MUFU.RCP R10, R14 ;  /* 0x0000000e000a7308 */ /* 0x001e240000001000 */
[----:B0-----:R-:W-:-:S06]  /*0a50*/  VIADD R10, R10, 0x1ffffffe ;  /* 0x1ffffffe0a0a7836 */ /* 0x001fcc0000000000 */
[----:B------:R-:W0:Y:S02]  /*0a60*/  F2I.U64.TRUNC R10, R10 ;  /* 0x0000000a000a7311 */ /* 0x000e24000020d800 */
[----:B0-----:R-:W-:-:S04]  /*0a70*/  IMAD.WIDE.U32 R12, R10, R4, RZ ;  /* 0x000000040a0c7225 */ /* 0x001fc800078e00ff */
[----:B------:R-:W-:Y:S01]  /*0a80*/  IMAD R13, R11, R4, R13 ;  /* 0x000000040b0d7224 */ /* 0x000fe200078e020d */
[----:B------:R-:W-:-:S05]  /*0a90*/  IADD3 R17, P0, PT, RZ, -R12, RZ ;  /* 0x8000000cff117210 */ /* 0x000fca0007f1e0ff */
[----:B------:R-:W-:-:S04]  /*0aa0*/  IMAD.HI.U32 R12, R10, R17, RZ ;  /* 0x000000110a0c7227 */ /* 0x000fc800078e00ff */
[----:B------:R-:W-:Y:S02]  /*0ab0*/  IMAD.X R19, RZ, RZ, ~R13, P0 ;  /* 0x000000ffff137224 */ /* 0x000fe400000e0e0d */
[----:B------:R-:W-:Y:S02]  /*0ac0*/  IMAD.MOV.U32 R13, RZ, RZ, R10 ;  /* 0x000000ffff0d7224 */ /* 0x000fe400078e000a */
[-C--:B------:R-:W-:Y:S02]  /*0ad0*/  IMAD R15, R11, R19.reuse, RZ ;  /* 0x000000130b0f7224 */ /* 0x080fe400078e02ff */
[----:B------:R-:W-:-:S04]  /*0ae0*/  IMAD.WIDE.U32 R12, P0, R10, R19, R12 ;  /* 0x000000130a0c7225 */ /* 0x000fc8000780000c */
[----:B------:R-:W-:-:S04]  /*0af0*/  IMAD.HI.U32 R19, R11, R19, RZ ;  /* 0x000000130b137227 */ /* 0x000fc800078e00ff */
[----:B------:R-:W-:-:S05]  /*0b00*/  IMAD.HI.U32 R12, P1, R11, R17, R12 ;  /* 0x000000110b0c7227 */ /* 0x000fca000782000c */
[----:B------:R-:W-:Y:S01]  /*0b10*/  IADD3 R13, P2, PT, R15, R12, RZ ;  /* 0x0000000c0f0d7210 */ /* 0x000fe20007f5e0ff */
[----:B------:R-:W-:-:S04]  /*0b20*/  IMAD.X R12, R19, 0x1, R11, P0 ;  /* 0x00000001130c7824 */ /* 0x000fc800000e060b */
[----:B------:R-:W-:Y:S01]  /*0b30*/  IMAD.WIDE.U32 R10, R13, R4, RZ ;  /* 0x000000040d0a7225 */ /* 0x000fe200078e00ff */
[----:B------:R-:W-:Y:S02]  /*0b40*/  IADD3.X R15, PT, PT, RZ, RZ, R12, P2, P1 ;  /* 0x000000ffff0f7210 */ /* 0x000fe400017e240c */
[----:B------:R-:W-:-:S03]  /*0b50*/  IADD3 R17, P0, PT, RZ, -R10, RZ ;  /* 0x8000000aff117210 */ /* 0x000fc60007f1e0ff */
[----:B------:R-:W-:Y:S02]  /*0b60*/  IMAD R10, R15, R4, R11 ;  /* 0x000000040f0a7224 */ /* 0x000fe400078e020b */
[----:B------:R-:W-:-:S04]  /*0b70*/  IMAD.HI.U32 R12, R13, R17, RZ ;  /* 0x000000110d0c7227 */ /* 0x000fc800078e00ff */
[----:B------:R-:W-:-:S04]  /*0b80*/  IMAD.X R10, RZ, RZ, ~R10, P0 ;  /* 0x000000ffff0a7224 */ /* 0x000fc800000e0e0a */
[----:B------:R-:W-:-:S04]  /*0b90*/  IMAD.WIDE.U32 R12, P0, R13, R10, R12 ;  /* 0x0000000a0d0c7225 */ /* 0x000fc8000780000c */
[C---:B------:R-:W-:Y:S02]  /*0ba0*/  IMAD R11, R15.reuse, R10, RZ ;  /* 0x0000000a0f0b7224 */ /* 0x040fe400078e02ff */
[----:B------:R-:W-:-:S04]  /*0bb0*/  IMAD.HI.U32 R12, P1, R15, R17, R12 ;  /* 0x000000110f0c7227 */ /* 0x000fc8000782000c */
[----:B------:R-:W-:Y:S01]  /*0bc0*/  IMAD.HI.U32 R10, R15, R10, RZ ;  /* 0x0000000a0f0a7227 */ /* 0x000fe200078e00ff */
[----:B------:R-:W-:-:S03]  /*0bd0*/  IADD3 R12, P2, PT, R11, R12, RZ ;  /* 0x0000000c0b0c7210 */ /* 0x000fc60007f5e0ff */
[----:B------:R-:W-:Y:S02]  /*0be0*/  IMAD.X R15, R10, 0x1, R15, P0 ;  /* 0x000000010a0f7824 */ /* 0x000fe400000e060f */
[----:B------:R-:W-:-:S03]  /*0bf0*/  IMAD.HI.U32 R10, R12, R7, RZ ;  /* 0x000000070c0a7227 */ /* 0x000fc600078e00ff */
[----:B------:R-:W-:Y:S01]  /*0c00*/  IADD3.X R14, PT, PT, RZ, RZ, R15, P2, P1 ;  /* 0x000000ffff0e7210 */ /* 0x000fe200017e240f */
[----:B------:R-:W-:Y:S02]  /*0c10*/  IMAD.MOV.U32 R11, RZ, RZ, RZ ;  /* 0x000000ffff0b7224 */ /* 0x000fe400078e00ff */
[----:B------:R-:W-:-:S04]  /*0c20*/  IMAD.WIDE.U32 R10, R12, R9, R10 ;  /* 0x000000090c0a7225 */ /* 0x000fc800078e000a */
[C---:B------:R-:W-:Y:S02]  /*0c30*/  IMAD R13, R14.reuse, R9, RZ ;  /* 0x000000090e0d7224 */ /* 0x040fe400078e02ff */
[----:B------:R-:W-:-:S04]  /*0c40*/  IMAD.HI.U32 R10, P0, R14, R7, R10 ;  /* 0x000000070e0a7227 */ /* 0x000fc8000780000a */
[----:B------:R-:W-:Y:S01]  /*0c50*/  IMAD.HI.U32 R14, R14, R9, RZ ;  /* 0x000000090e0e7227 */ /* 0x000fe200078e00ff */
[----:B------:R-:W-:-:S03]  /*0c60*/  IADD3 R13, P1, PT, R13, R10, RZ ;  /* 0x0000000a0d0d7210 */ /* 0x000fc60007f3e0ff */
[----:B------:R-:W-:-:S04]  /*0c70*/  IMAD.X R10, RZ, RZ, R14, P0 ;  /* 0x000000ffff0a7224 */ /* 0x000fc800000e060e */
[----:B------:R-:W-:Y:S02]  /*0c80*/  IMAD.X R15, RZ, RZ, R10, P1 ;  /* 0x000000ffff0f7224 */ /* 0x000fe400008e060a */
[----:B------:R-:W-:-:S04]  /*0c90*/  IMAD.WIDE.U32 R10, R13, R4, RZ ;  /* 0x000000040d0a7225 */ /* 0x000fc800078e00ff */
[----:B------:R-:W-:Y:S01]  /*0ca0*/  IMAD R12, R15, R4, R11 ;  /* 0x000000040f0c7224 */ /* 0x000fe200078e020b */
[----:B------:R-:W-:-:S04]  /*0cb0*/  IADD3 R11, P0, PT, -R10, R7, RZ ;  /* 0x000000070a0b7210 */ /* 0x000fc80007f1e1ff */
[-C--:B------:R-:W-:Y:S01]  /*0cc0*/  IADD3 R7, P1, PT, -R4, R11.reuse, RZ ;  /* 0x0000000b04077210 */ /* 0x080fe20007f3e1ff */
[----:B------:R-:W-:Y:S01]  /*0cd0*/  IMAD.X R14, R9, 0x1, ~R12, P0 ;  /* 0x00000001090e7824 */ /* 0x000fe200000e0e0c */
[----:B------:R-:W-:Y:S02]  /*0ce0*/  ISETP.GE.U32.AND P0, PT, R11, R4, PT ;  /* 0x000000040b00720c */ /* 0x000fe40003f06070 */
[----:B------:R-:W-:Y:S02]  /*0cf0*/  IADD3 R12, P2, PT, R13, 0x1, RZ ;  /* 0x000000010d0c7810 */ /* 0x000fe40007f5e0ff */
[C---:B------:R-:W-:Y:S02]  /*0d00*/  ISETP.GE.U32.AND.EX P0, PT, R14.reuse, RZ, PT, P0 ;  /* 0x000000ff0e00720c */ /* 0x040fe40003f06100 */
[----:B------:R-:W-:Y:S01]  /*0d10*/  IADD3.X R9, PT, PT, R14, -0x1, RZ, P1, !PT ;  /* 0xffffffff0e097810 */ /* 0x000fe20000ffe4ff */
[----:B------:R-:W-:Y:S01]  /*0d20*/  IMAD.X R10, RZ, RZ, R15, P2 ;  /* 0x000000ffff0a7224 */ /* 0x000fe200010e060f */
[----:B------:R-:W-:-:S02]  /*0d30*/  SEL R7, R7, R11, P0 ;  /* 0x0000000b07077207 */ /* 0x000fc40000000000 */
[----:B------:R-:W-:Y:S02]  /*0d40*/  SEL R12, R12, R13, P0 ;  /* 0x0000000d0c0c7207 */ /* 0x000fe40000000000 */
[----:B------:R-:W-:Y:S02]  /*0d50*/  SEL R9, R9, R14, P0 ;  /* 0x0000000e09097207 */ /* 0x000fe40000000000 */
[----:B------:R-:W-:Y:S02]  /*0d60*/  SEL R15, R10, R15, P0 ;  /* 0x0000000f0a0f7207 */ /* 0x000fe40000000000 */
[----:B------:R-:W-:Y:S02]  /*0d70*/  ISETP.GE.U32.AND P0, PT, R7, R4, PT ;  /* 0x000000040700720c */ /* 0x000fe40003f06070 */
[----:B------:R-:W-:Y:S02]  /*0d80*/  IADD3 R7, P2, PT, R12, 0x1, RZ ;  /* 0x000000010c077810 */ /* 0x000fe40007f5e0ff */
[----:B------:R-:W-:-:S02]  /*0d90*/  ISETP.NE.U32.AND P1, PT, R4, RZ, PT ;  /* 0x000000ff0400720c */ /* 0x000fc40003f25070 */
[----:B------:R-:W-:Y:S01]  /*0da0*/  ISETP.GE.U32.AND.EX P0, PT, R9, RZ, PT, P0 ;  /* 0x000000ff0900720c */ /* 0x000fe20003f06100 */
[----:B------:R-:W-:Y:S01]  /*0db0*/  IMAD.X R10, RZ, RZ, R15, P2 ;  /* 0x000000ffff0a7224 */ /* 0x000fe200010e060f */
[----:B------:R-:W-:Y:S01]  /*0dc0*/  ISETP.NE.AND.EX P1, PT, RZ, RZ, PT, P1 ;  /* 0x000000ffff00720c */ /* 0x000fe20003f25310 */
[----:B------:R-:W-:Y:S01]  /*0dd0*/  IMAD.MOV.U32 R9, RZ, RZ, 0x0 ;  /* 0x00000000ff097424 */ /* 0x000fe200078e00ff */
[----:B------:R-:W-:Y:S02]  /*0de0*/  SEL R7, R7, R12, P0 ;  /* 0x0000000c07077207 */ /* 0x000fe40000000000 */
[----:B------:R-:W-:Y:S02]  /*0df0*/  SEL R10, R10, R15, P0 ;  /* 0x0000000f0a0a7207 */ /* 0x000fe40000000000 */
[----:B------:R-:W-:Y:S02]  /*0e00*/  SEL R7, R7, 0xffffffff, P1 ;  /* 0xffffffff07077807 */ /* 0x000fe40000800000 */
[----:B------:R-:W-:Y:S01]  /*0e10*/  SEL R10, R10, 0xffffffff, P1 ;  /* 0xffffffff0a0a7807 */ /* 0x000fe20000800000 */
[----:B------:R-:W-:Y:S06]  /*0e20*/  RET.REL.NODEC R8 `(_Z14vectorMultiplyPKfS0_Pf) ;  /* 0xfffffff008747950 */ /* 0x000fec0003c3ffff */
.L_x_11:
[----:B------:R-:W-:-:S00]  /*0e30*/  BRA `(.L_x_11) ;  /* 0xfffffffc00fc7947 */ /* 0x000fc0000383ffff */
[----:B------:R-:W-:-:S00]  /*0e40*/  NOP ;  /* 0x0000000000007918 */ /* 0x000fc00000000000 */
        /* <DEDUP_REMOVED lines=11> */
.L_x_12:


//--------------------- .nv.shared._Z14vectorMultiplyPKfS0_Pf --------------------------
	.section	.nv.shared._Z14vectorMultiplyPKfS0_Pf,"aw",@nobits
	.sectionflags	@""
	.align	4
.nv.shared._Z14vectorMultiplyPKfS0_Pf:
	.zero		3072


//--------------------- .nv.shared.reserved.0     --------------------------
	.section	.nv.shared.reserved.0,"aw",@nobits
	.weak		__nv_reservedSMEM_offset_0_alias
	.size		__nv_reservedSMEM_offset_0_alias, 0, 64
	.other		__nv_reservedSMEM_offset_0_alias,@"STO_CUDA_RESERVED_SHARED STV_DEFAULT"
__nv_reservedSMEM_offset_0_alias:
	.zero		0
	.zero		64


//--------------------- .nv.constant0._Z14vectorMultiplyPKfS0_Pf --------------------------
	.section	.nv.constant0._Z14vectorMultiplyPKfS0_Pf,"a",@progbits
	.sectionflags	@""
	.align	4
.nv.constant0._Z14vectorMultiplyPKfS0_Pf:
	.zero		920


//--------------------- SYMBOLS --------------------------

	.type		.nv.reservedSmem.offset0,@object
	.size		.nv.reservedSmem.offset0,0x4
	.type		.nv.reservedSmem.cap,@object
	.size		.nv.reservedSmem.cap,0x4
